







.version 5.0
.target sm_61
.address_size 64


.global .align 8 .b8 _ZTVSt9basic_iosIcSt11char_traitsIcEE[32];
.global .align 8 .b8 _ZTTSo[8];
.global .align 8 .b8 _ZTVSt15basic_streambufIcSt11char_traitsIcEE[128];
.global .align 8 .b8 _ZTVNSt7__cxx1115basic_stringbufIcSt11char_traitsIcESaIcEEE[128];
.global .align 8 .b8 _ZTTNSt7__cxx1119basic_ostringstreamIcSt11char_traitsIcESaIcEEE[8];
.global .align 8 .b8 _ZTVN10__cxxabiv119__pointer_type_infoE[8];
.global .align 8 .b8 _ZTVN10__cxxabiv120__function_type_infoE[8];
.global .align 8 .b8 _ZTVN10__cxxabiv117__class_type_infoE[8];
.global .align 8 .b8 _ZTVN10__cxxabiv120__si_class_type_infoE[8];
.global .align 8 .b8 _ZTVSt9exception[40];
.global .align 8 .b8 _ZTVN3c105ErrorE[40];
.global .align 8 .b8 _ZTVN3c1020intrusive_ptr_targetE[40];
.global .align 8 .b8 _ZTVN3c1011StorageImplE[40];
.global .align 8 .b8 _ZTVN6caffe28OperatorINS_11CUDAContextEEE[136];
.global .align 8 .b8 _ZTVN6caffe26ClipOpIfNS_11CUDAContextEEE[136];
.global .align 8 .b8 _ZTVN6caffe214ClipGradientOpIfNS_11CUDAContextEEE[136];

.visible .entry _ZN6caffe266_GLOBAL__N__42_tmpxft_00005b6f_00000000_7_clip_op_cpp1_ii_3157ddb210ClipKernelIfEEviT_S2_PKS2_PS2_(
.param .u32 _ZN6caffe266_GLOBAL__N__42_tmpxft_00005b6f_00000000_7_clip_op_cpp1_ii_3157ddb210ClipKernelIfEEviT_S2_PKS2_PS2__param_0,
.param .f32 _ZN6caffe266_GLOBAL__N__42_tmpxft_00005b6f_00000000_7_clip_op_cpp1_ii_3157ddb210ClipKernelIfEEviT_S2_PKS2_PS2__param_1,
.param .f32 _ZN6caffe266_GLOBAL__N__42_tmpxft_00005b6f_00000000_7_clip_op_cpp1_ii_3157ddb210ClipKernelIfEEviT_S2_PKS2_PS2__param_2,
.param .u64 _ZN6caffe266_GLOBAL__N__42_tmpxft_00005b6f_00000000_7_clip_op_cpp1_ii_3157ddb210ClipKernelIfEEviT_S2_PKS2_PS2__param_3,
.param .u64 _ZN6caffe266_GLOBAL__N__42_tmpxft_00005b6f_00000000_7_clip_op_cpp1_ii_3157ddb210ClipKernelIfEEviT_S2_PKS2_PS2__param_4
)
{
.reg .pred %p<3>;
.reg .f32 %f<6>;
.reg .b32 %r<7>;
.reg .b64 %rd<14>;


ld.param.f32 %f1, [_ZN6caffe266_GLOBAL__N__42_tmpxft_00005b6f_00000000_7_clip_op_cpp1_ii_3157ddb210ClipKernelIfEEviT_S2_PKS2_PS2__param_1];
ld.param.f32 %f2, [_ZN6caffe266_GLOBAL__N__42_tmpxft_00005b6f_00000000_7_clip_op_cpp1_ii_3157ddb210ClipKernelIfEEviT_S2_PKS2_PS2__param_2];
ld.param.u64 %rd8, [_ZN6caffe266_GLOBAL__N__42_tmpxft_00005b6f_00000000_7_clip_op_cpp1_ii_3157ddb210ClipKernelIfEEviT_S2_PKS2_PS2__param_3];
ld.param.u64 %rd9, [_ZN6caffe266_GLOBAL__N__42_tmpxft_00005b6f_00000000_7_clip_op_cpp1_ii_3157ddb210ClipKernelIfEEviT_S2_PKS2_PS2__param_4];
mov.u32 %r1, %ntid.x;
mov.u32 %r2, %ctaid.x;
mov.u32 %r3, %tid.x;
mad.lo.s32 %r4, %r1, %r2, %r3;
cvt.u64.u32	%rd13, %r4;
ld.param.s32 %rd2, [_ZN6caffe266_GLOBAL__N__42_tmpxft_00005b6f_00000000_7_clip_op_cpp1_ii_3157ddb210ClipKernelIfEEviT_S2_PKS2_PS2__param_0];
setp.ge.u64	%p1, %rd13, %rd2;
@%p1 bra BB0_3;

cvta.to.global.u64 %rd3, %rd9;
cvta.to.global.u64 %rd4, %rd8;
mov.u32 %r5, %nctaid.x;
mul.lo.s32 %r6, %r5, %r1;
cvt.u64.u32	%rd5, %r6;

BB0_2:
shl.b64 %rd10, %rd13, 2;
add.s64 %rd11, %rd4, %rd10;
ld.global.f32 %f3, [%rd11];
max.f32 %f4, %f3, %f1;
min.f32 %f5, %f4, %f2;
add.s64 %rd12, %rd3, %rd10;
st.global.f32 [%rd12], %f5;
add.s64 %rd13, %rd5, %rd13;
setp.lt.u64	%p2, %rd13, %rd2;
@%p2 bra BB0_2;

BB0_3:
ret;
}


.visible .entry _ZN6caffe266_GLOBAL__N__42_tmpxft_00005b6f_00000000_7_clip_op_cpp1_ii_3157ddb218ClipGradientKernelIfEEviT_S2_PKS2_S4_PS2_(
.param .u32 _ZN6caffe266_GLOBAL__N__42_tmpxft_00005b6f_00000000_7_clip_op_cpp1_ii_3157ddb218ClipGradientKernelIfEEviT_S2_PKS2_S4_PS2__param_0,
.param .f32 _ZN6caffe266_GLOBAL__N__42_tmpxft_00005b6f_00000000_7_clip_op_cpp1_ii_3157ddb218ClipGradientKernelIfEEviT_S2_PKS2_S4_PS2__param_1,
.param .f32 _ZN6caffe266_GLOBAL__N__42_tmpxft_00005b6f_00000000_7_clip_op_cpp1_ii_3157ddb218ClipGradientKernelIfEEviT_S2_PKS2_S4_PS2__param_2,
.param .u64 _ZN6caffe266_GLOBAL__N__42_tmpxft_00005b6f_00000000_7_clip_op_cpp1_ii_3157ddb218ClipGradientKernelIfEEviT_S2_PKS2_S4_PS2__param_3,
.param .u64 _ZN6caffe266_GLOBAL__N__42_tmpxft_00005b6f_00000000_7_clip_op_cpp1_ii_3157ddb218ClipGradientKernelIfEEviT_S2_PKS2_S4_PS2__param_4,
.param .u64 _ZN6caffe266_GLOBAL__N__42_tmpxft_00005b6f_00000000_7_clip_op_cpp1_ii_3157ddb218ClipGradientKernelIfEEviT_S2_PKS2_S4_PS2__param_5
)
{
.reg .pred %p<5>;
.reg .f32 %f<9>;
.reg .b32 %r<7>;
.reg .b64 %rd<19>;


ld.param.f32 %f4, [_ZN6caffe266_GLOBAL__N__42_tmpxft_00005b6f_00000000_7_clip_op_cpp1_ii_3157ddb218ClipGradientKernelIfEEviT_S2_PKS2_S4_PS2__param_1];
ld.param.f32 %f5, [_ZN6caffe266_GLOBAL__N__42_tmpxft_00005b6f_00000000_7_clip_op_cpp1_ii_3157ddb218ClipGradientKernelIfEEviT_S2_PKS2_S4_PS2__param_2];
ld.param.u64 %rd9, [_ZN6caffe266_GLOBAL__N__42_tmpxft_00005b6f_00000000_7_clip_op_cpp1_ii_3157ddb218ClipGradientKernelIfEEviT_S2_PKS2_S4_PS2__param_3];
ld.param.u64 %rd10, [_ZN6caffe266_GLOBAL__N__42_tmpxft_00005b6f_00000000_7_clip_op_cpp1_ii_3157ddb218ClipGradientKernelIfEEviT_S2_PKS2_S4_PS2__param_4];
ld.param.u64 %rd11, [_ZN6caffe266_GLOBAL__N__42_tmpxft_00005b6f_00000000_7_clip_op_cpp1_ii_3157ddb218ClipGradientKernelIfEEviT_S2_PKS2_S4_PS2__param_5];
mov.u32 %r1, %ntid.x;
mov.u32 %r2, %ctaid.x;
mov.u32 %r3, %tid.x;
mad.lo.s32 %r4, %r1, %r2, %r3;
cvt.u64.u32	%rd18, %r4;
ld.param.s32 %rd2, [_ZN6caffe266_GLOBAL__N__42_tmpxft_00005b6f_00000000_7_clip_op_cpp1_ii_3157ddb218ClipGradientKernelIfEEviT_S2_PKS2_S4_PS2__param_0];
setp.ge.u64	%p1, %rd18, %rd2;
@%p1 bra BB1_5;

cvta.to.global.u64 %rd3, %rd11;
cvta.to.global.u64 %rd4, %rd10;
cvta.to.global.u64 %rd5, %rd9;
mov.u32 %r5, %nctaid.x;
mul.lo.s32 %r6, %r5, %r1;
cvt.u64.u32	%rd6, %r6;

BB1_2:
shl.b64 %rd12, %rd18, 2;
add.s64 %rd13, %rd5, %rd12;
ld.global.f32 %f1, [%rd13];
mov.f32 %f8, 0f00000000;
setp.leu.f32	%p2, %f1, %f4;
@%p2 bra BB1_4;

add.s64 %rd15, %rd4, %rd12;
ld.global.f32 %f7, [%rd15];
setp.lt.f32	%p3, %f1, %f5;
selp.f32	%f8, %f7, 0f00000000, %p3;

BB1_4:
add.s64 %rd17, %rd3, %rd12;
st.global.f32 [%rd17], %f8;
add.s64 %rd18, %rd6, %rd18;
setp.lt.u64	%p4, %rd18, %rd2;
@%p4 bra BB1_2;

BB1_5:
ret;
}




// ===== COMPILED SASS (sm_100) =====

	.target	sm_100

	.elftype	@"ET_EXEC"


//--------------------- .note.nv.tkinfo           --------------------------
	.section	.note.nv.tkinfo,"",@"SHT_NOTE"
	.sectionflags	@"SHF_NOTE_NV_TKINFO"
	.tkinfo
        /*0018*/ 	.word	0x00000002
        /*0030*/ 	.string	""
        /*0030*/ 	.string	"ptxas"
        /*0030*/ 	.string	"Cuda compilation tools, release 13.0, V13.0.88"
        /*0030*/ 	.string	"Build cuda_13.0.r13.0/compiler.36424714_0"
        /*0030*/ 	.string	"-arch sm_100 "



//--------------------- .note.nv.cuinfo           --------------------------
	.section	.note.nv.cuinfo,"",@"SHT_NOTE"
	.sectionflags	@"SHF_NOTE_NV_CUINFO"
        /*0018*/ 	.short	0x0002
        /*001a*/ 	.short	0x003d
        /*001c*/ 	.short	0x0082
	.zero		2


//--------------------- .nv.info                  --------------------------
	.section	.nv.info,"",@"SHT_CUDA_INFO"
	.align	4


	//----- nvinfo : EIATTR_REGCOUNT
	.align		4
        /*0000*/ 	.byte	0x04, 0x2f
        /*0002*/ 	.short	(.L_17 - .L_16)
	.align		4
.L_16:
        /*0004*/ 	.word	index@(_ZN6caffe266_GLOBAL__N__42_tmpxft_00005b6f_00000000_7_clip_op_cpp1_ii_3157ddb210ClipKernelIfEEviT_S2_PKS2_PS2_)
        /*0008*/ 	.word	0x0000000c


	//----- nvinfo : EIATTR_FRAME_SIZE
	.align		4
.L_17:
        /*000c*/ 	.byte	0x04, 0x11
        /*000e*/ 	.short	(.L_19 - .L_18)
	.align		4
.L_18:
        /*0010*/ 	.word	index@(_ZN6caffe266_GLOBAL__N__42_tmpxft_00005b6f_00000000_7_clip_op_cpp1_ii_3157ddb210ClipKernelIfEEviT_S2_PKS2_PS2_)
        /*0014*/ 	.word	0x00000000


	//----- nvinfo : EIATTR_REGCOUNT
	.align		4
.L_19:
        /*0018*/ 	.byte	0x04, 0x2f
        /*001a*/ 	.short	(.L_21 - .L_20)
	.align		4
.L_20:
        /*001c*/ 	.word	index@(_ZN6caffe266_GLOBAL__N__42_tmpxft_00005b6f_00000000_7_clip_op_cpp1_ii_3157ddb218ClipGradientKernelIfEEviT_S2_PKS2_S4_PS2_)
        /*0020*/ 	.word	0x0000000e


	//----- nvinfo : EIATTR_FRAME_SIZE
	.align		4
.L_21:
        /*0024*/ 	.byte	0x04, 0x11
        /*0026*/ 	.short	(.L_23 - .L_22)
	.align		4
.L_22:
        /*0028*/ 	.word	index@(_ZN6caffe266_GLOBAL__N__42_tmpxft_00005b6f_00000000_7_clip_op_cpp1_ii_3157ddb218ClipGradientKernelIfEEviT_S2_PKS2_S4_PS2_)
        /*002c*/ 	.word	0x00000000


	//----- nvinfo : EIATTR_MIN_STACK_SIZE
	.align		4
.L_23:
        /*0030*/ 	.byte	0x04, 0x12
        /*0032*/ 	.short	(.L_25 - .L_24)
	.align		4
.L_24:
        /*0034*/ 	.word	index@(_ZN6caffe266_GLOBAL__N__42_tmpxft_00005b6f_00000000_7_clip_op_cpp1_ii_3157ddb218ClipGradientKernelIfEEviT_S2_PKS2_S4_PS2_)
        /*0038*/ 	.word	0x00000000


	//----- nvinfo : EIATTR_MIN_STACK_SIZE
	.align		4
.L_25:
        /*003c*/ 	.byte	0x04, 0x12
        /*003e*/ 	.short	(.L_27 - .L_26)
	.align		4
.L_26:
        /*0040*/ 	.word	index@(_ZN6caffe266_GLOBAL__N__42_tmpxft_00005b6f_00000000_7_clip_op_cpp1_ii_3157ddb210ClipKernelIfEEviT_S2_PKS2_PS2_)
        /*0044*/ 	.word	0x00000000
.L_27:


//--------------------- .nv.compat                --------------------------
	.section	.nv.compat,"",@"SHT_CUDA_COMPAT_INFO"
	.align	4
        /*0000*/ 	.byte	0x02, 0x09, 0x00, 0x00, 0x02, 0x02, 0x01, 0x00, 0x02, 0x05, 0x05, 0x00, 0x03, 0x07, 0x01, 0x01
        /*0010*/ 	.byte	0x02, 0x03, 0x00, 0x00, 0x02, 0x06, 0x01, 0x00, 0x04, 0x0b, 0x08, 0x00, 0x09, 0x00, 0x00, 0x00
        /*0020*/ 	.byte	0x00, 0x00, 0x00, 0x00


//--------------------- .nv.info._ZN6caffe266_GLOBAL__N__42_tmpxft_00005b6f_00000000_7_clip_op_cpp1_ii_3157ddb218ClipGradientKernelIfEEviT_S2_PKS2_S4_PS2_ --------------------------
	.section	.nv.info._ZN6caffe266_GLOBAL__N__42_tmpxft_00005b6f_00000000_7_clip_op_cpp1_ii_3157ddb218ClipGradientKernelIfEEviT_S2_PKS2_S4_PS2_,"",@"SHT_CUDA_INFO"
	.sectionflags	@""
	.align	4


	//----- nvinfo : EIATTR_CUDA_API_VERSION
	.align		4
        /*0000*/ 	.byte	0x04, 0x37
        /*0002*/ 	.short	(.L_29 - .L_28)
.L_28:
        /*0004*/ 	.word	0x00000082


	//----- nvinfo : EIATTR_KPARAM_INFO
	.align		4
.L_29:
        /*0008*/ 	.byte	0x04, 0x17
        /*000a*/ 	.short	(.L_31 - .L_30)
.L_30:
        /*000c*/ 	.word	0x00000000
        /*0010*/ 	.short	0x0005
        /*0012*/ 	.short	0x0020
        /*0014*/ 	.byte	0x00, 0xf0, 0x21, 0x00


	//----- nvinfo : EIATTR_KPARAM_INFO
	.align		4
.L_31:
        /*0018*/ 	.byte	0x04, 0x17
        /*001a*/ 	.short	(.L_33 - .L_32)
.L_32:
        /*001c*/ 	.word	0x00000000
        /*0020*/ 	.short	0x0004
        /*0022*/ 	.short	0x0018
        /*0024*/ 	.byte	0x00, 0xf0, 0x21, 0x00


	//----- nvinfo : EIATTR_KPARAM_INFO
	.align		4
.L_33:
        /*0028*/ 	.byte	0x04, 0x17
        /*002a*/ 	.short	(.L_35 - .L_34)
.L_34:
        /*002c*/ 	.word	0x00000000
        /*0030*/ 	.short	0x0003
        /*0032*/ 	.short	0x0010
        /*0034*/ 	.byte	0x00, 0xf0, 0x21, 0x00


	//----- nvinfo : EIATTR_KPARAM_INFO
	.align		4
.L_35:
        /*0038*/ 	.byte	0x04, 0x17
        /*003a*/ 	.short	(.L_37 - .L_36)
.L_36:
        /*003c*/ 	.word	0x00000000
        /*0040*/ 	.short	0x0002
        /*0042*/ 	.short	0x0008
        /*0044*/ 	.byte	0x00, 0xf0, 0x11, 0x00


	//----- nvinfo : EIATTR_KPARAM_INFO
	.align		4
.L_37:
        /*0048*/ 	.byte	0x04, 0x17
        /*004a*/ 	.short	(.L_39 - .L_38)
.L_38:
        /*004c*/ 	.word	0x00000000
        /*0050*/ 	.short	0x0001
        /*0052*/ 	.short	0x0004
        /*0054*/ 	.byte	0x00, 0xf0, 0x11, 0x00


	//----- nvinfo : EIATTR_KPARAM_INFO
	.align		4
.L_39:
        /*0058*/ 	.byte	0x04, 0x17
        /*005a*/ 	.short	(.L_41 - .L_40)
.L_40:
        /*005c*/ 	.word	0x00000000
        /*0060*/ 	.short	0x0000
        /*0062*/ 	.short	0x0000
        /*0064*/ 	.byte	0x00, 0xf0, 0x11, 0x00


	//----- nvinfo : EIATTR_SPARSE_MMA_MASK
	.align		4
.L_41:
        /*0068*/ 	.byte	0x03, 0x50
        /*006a*/ 	.short	0x0000


	//----- nvinfo : EIATTR_MAXREG_COUNT
	.align		4
        /*006c*/ 	.byte	0x03, 0x1b
        /*006e*/ 	.short	0x00ff


	//----- nvinfo : EIATTR_MERCURY_ISA_VERSION
	.align		4
        /*0070*/ 	.byte	0x03, 0x5f
        /*0072*/ 	.short	0x0101


	//----- nvinfo : EIATTR_VRC_CTA_INIT_COUNT
	.align		4
        /*0074*/ 	.byte	0x02, 0x4a
	.zero		1
	.zero		1


	//----- nvinfo : EIATTR_EXIT_INSTR_OFFSETS
	.align		4
        /*0078*/ 	.byte	0x04, 0x1c
        /*007a*/ 	.short	(.L_43 - .L_42)


	//   ....[0]....
.L_42:
        /*007c*/ 	.word	0x00000090


	//   ....[1]....
        /*0080*/ 	.word	0x00000280


	//----- nvinfo : EIATTR_CRS_STACK_SIZE
	.align		4
.L_43:
        /*0084*/ 	.byte	0x04, 0x1e
        /*0086*/ 	.short	(.L_45 - .L_44)
.L_44:
        /*0088*/ 	.word	0x00000000


	//----- nvinfo : EIATTR_CBANK_PARAM_SIZE
	.align		4
.L_45:
        /*008c*/ 	.byte	0x03, 0x19
        /*008e*/ 	.short	0x0028


	//----- nvinfo : EIATTR_PARAM_CBANK
	.align		4
        /*0090*/ 	.byte	0x04, 0x0a
        /*0092*/ 	.short	(.L_47 - .L_46)
	.align		4
.L_46:
        /*0094*/ 	.word	index@(.nv.constant0._ZN6caffe266_GLOBAL__N__42_tmpxft_00005b6f_00000000_7_clip_op_cpp1_ii_3157ddb218ClipGradientKernelIfEEviT_S2_PKS2_S4_PS2_)
        /*0098*/ 	.short	0x0380
        /*009a*/ 	.short	0x0028


	//----- nvinfo : EIATTR_SW_WAR
	.align		4
.L_47:
        /*009c*/ 	.byte	0x04, 0x36
        /*009e*/ 	.short	(.L_49 - .L_48)
.L_48:
        /*00a0*/ 	.word	0x00000008
.L_49:


//--------------------- .nv.info._ZN6caffe266_GLOBAL__N__42_tmpxft_00005b6f_00000000_7_clip_op_cpp1_ii_3157ddb210ClipKernelIfEEviT_S2_PKS2_PS2_ --------------------------
	.section	.nv.info._ZN6caffe266_GLOBAL__N__42_tmpxft_00005b6f_00000000_7_clip_op_cpp1_ii_3157ddb210ClipKernelIfEEviT_S2_PKS2_PS2_,"",@"SHT_CUDA_INFO"
	.sectionflags	@""
	.align	4


	//----- nvinfo : EIATTR_CUDA_API_VERSION
	.align		4
        /*0000*/ 	.byte	0x04, 0x37
        /*0002*/ 	.short	(.L_51 - .L_50)
.L_50:
        /*0004*/ 	.word	0x00000082


	//----- nvinfo : EIATTR_KPARAM_INFO
	.align		4
.L_51:
        /*0008*/ 	.byte	0x04, 0x17
        /*000a*/ 	.short	(.L_53 - .L_52)
.L_52:
        /*000c*/ 	.word	0x00000000
        /*0010*/ 	.short	0x0004
        /*0012*/ 	.short	0x0018
        /*0014*/ 	.byte	0x00, 0xf0, 0x21, 0x00


	//----- nvinfo : EIATTR_KPARAM_INFO
	.align		4
.L_53:
        /*0018*/ 	.byte	0x04, 0x17
        /*001a*/ 	.short	(.L_55 - .L_54)
.L_54:
        /*001c*/ 	.word	0x00000000
        /*0020*/ 	.short	0x0003
        /*0022*/ 	.short	0x0010
        /*0024*/ 	.byte	0x00, 0xf0, 0x21, 0x00


	//----- nvinfo : EIATTR_KPARAM_INFO
	.align		4
.L_55:
        /*0028*/ 	.byte	0x04, 0x17
        /*002a*/ 	.short	(.L_57 - .L_56)
.L_56:
        /*002c*/ 	.word	0x00000000
        /*0030*/ 	.short	0x0002
        /*0032*/ 	.short	0x0008
        /*0034*/ 	.byte	0x00, 0xf0, 0x11, 0x00


	//----- nvinfo : EIATTR_KPARAM_INFO
	.align		4
.L_57:
        /*0038*/ 	.byte	0x04, 0x17
        /*003a*/ 	.short	(.L_59 - .L_58)
.L_58:
        /*003c*/ 	.word	0x00000000
        /*0040*/ 	.short	0x0001
        /*0042*/ 	.short	0x0004
        /*0044*/ 	.byte	0x00, 0xf0, 0x11, 0x00


	//----- nvinfo : EIATTR_KPARAM_INFO
	.align		4
.L_59:
        /*0048*/ 	.byte	0x04, 0x17
        /*004a*/ 	.short	(.L_61 - .L_60)
.L_60:
        /*004c*/ 	.word	0x00000000
        /*0050*/ 	.short	0x0000
        /*0052*/ 	.short	0x0000
        /*0054*/ 	.byte	0x00, 0xf0, 0x11, 0x00


	//----- nvinfo : EIATTR_SPARSE_MMA_MASK
	.align		4
.L_61:
        /*0058*/ 	.byte	0x03, 0x50
        /*005a*/ 	.short	0x0000


	//----- nvinfo : EIATTR_MAXREG_COUNT
	.align		4
        /*005c*/ 	.byte	0x03, 0x1b
        /*005e*/ 	.short	0x00ff


	//----- nvinfo : EIATTR_MERCURY_ISA_VERSION
	.align		4
        /*0060*/ 	.byte	0x03, 0x5f
        /*0062*/ 	.short	0x0101


	//----- nvinfo : EIATTR_VRC_CTA_INIT_COUNT
	.align		4
        /*0064*/ 	.byte	0x02, 0x4a
	.zero		1
	.zero		1


	//----- nvinfo : EIATTR_EXIT_INSTR_OFFSETS
	.align		4
        /*0068*/ 	.byte	0x04, 0x1c
        /*006a*/ 	.short	(.L_63 - .L_62)


	//   ....[0]....
.L_62:
        /*006c*/ 	.word	0x00000090


	//   ....[1]....
        /*0070*/ 	.word	0x00000210


	//----- nvinfo : EIATTR_CRS_STACK_SIZE
	.align		4
.L_63:
        /*0074*/ 	.byte	0x04, 0x1e
        /*0076*/ 	.short	(.L_65 - .L_64)
.L_64:
        /*0078*/ 	.word	0x00000000


	//----- nvinfo : EIATTR_CBANK_PARAM_SIZE
	.align		4
.L_65:
        /*007c*/ 	.byte	0x03, 0x19
        /*007e*/ 	.short	0x0020


	//----- nvinfo : EIATTR_PARAM_CBANK
	.align		4
        /*0080*/ 	.byte	0x04, 0x0a
        /*0082*/ 	.short	(.L_67 - .L_66)
	.align		4
.L_66:
        /*0084*/ 	.word	index@(.nv.constant0._ZN6caffe266_GLOBAL__N__42_tmpxft_00005b6f_00000000_7_clip_op_cpp1_ii_3157ddb210ClipKernelIfEEviT_S2_PKS2_PS2_)
        /*0088*/ 	.short	0x0380
        /*008a*/ 	.short	0x0020


	//----- nvinfo : EIATTR_SW_WAR
	.align		4
.L_67:
        /*008c*/ 	.byte	0x04, 0x36
        /*008e*/ 	.short	(.L_69 - .L_68)
.L_68:
        /*0090*/ 	.word	0x00000008
.L_69:


//--------------------- .nv.callgraph             --------------------------
	.section	.nv.callgraph,"",@"SHT_CUDA_CALLGRAPH"
	.align	4
	.sectionentsize	8
	.align		4
        /*0000*/ 	.word	0x00000000
	.align		4
        /*0004*/ 	.word	0xffffffff
	.align		4
        /*0008*/ 	.word	0x00000000
	.align		4
        /*000c*/ 	.word	0xfffffffe
	.align		4
        /*0010*/ 	.word	0x00000000
	.align		4
        /*0014*/ 	.word	0xfffffffd
	.align		4
        /*0018*/ 	.word	0x00000000
	.align		4
        /*001c*/ 	.word	0xfffffffc


//--------------------- .nv.constant4             --------------------------
	.section	.nv.constant4,"a",@progbits
	.align	8
	.align		8
.nv.constant4:
        /*0000*/ 	.dword	_ZTVSt9basic_iosIcSt11char_traitsIcEE
	.align		8
        /*0008*/ 	.dword	_ZTTSo
	.align		8
        /*0010*/ 	.dword	_ZTVSt15basic_streambufIcSt11char_traitsIcEE
	.align		8
        /*0018*/ 	.dword	_ZTVNSt7__cxx1115basic_stringbufIcSt11char_traitsIcESaIcEEE
	.align		8
        /*0020*/ 	.dword	_ZTTNSt7__cxx1119basic_ostringstreamIcSt11char_traitsIcESaIcEEE
	.align		8
        /*0028*/ 	.dword	_ZTVN10__cxxabiv119__pointer_type_infoE
	.align		8
        /*0030*/ 	.dword	_ZTVN10__cxxabiv120__function_type_infoE
	.align		8
        /*0038*/ 	.dword	_ZTVN10__cxxabiv117__class_type_infoE
	.align		8
        /*0040*/ 	.dword	_ZTVN10__cxxabiv120__si_class_type_infoE
	.align		8
        /*0048*/ 	.dword	_ZTVSt9exception
	.align		8
        /*0050*/ 	.dword	_ZTVN3c105ErrorE
	.align		8
        /*0058*/ 	.dword	_ZTVN3c1020intrusive_ptr_targetE
	.align		8
        /*0060*/ 	.dword	_ZTVN3c1011StorageImplE
	.align		8
        /*0068*/ 	.dword	_ZTVN6caffe28OperatorINS_11CUDAContextEEE
	.align		8
        /*0070*/ 	.dword	_ZTVN6caffe26ClipOpIfNS_11CUDAContextEEE
	.align		8
        /*0078*/ 	.dword	_ZTVN6caffe214ClipGradientOpIfNS_11CUDAContextEEE


//--------------------- .text._ZN6caffe266_GLOBAL__N__42_tmpxft_00005b6f_00000000_7_clip_op_cpp1_ii_3157ddb218ClipGradientKernelIfEEviT_S2_PKS2_S4_PS2_ --------------------------
	.section	.text._ZN6caffe266_GLOBAL__N__42_tmpxft_00005b6f_00000000_7_clip_op_cpp1_ii_3157ddb218ClipGradientKernelIfEEviT_S2_PKS2_S4_PS2_,"ax",@progbits
	.align	128
        .global         _ZN6caffe266_GLOBAL__N__42_tmpxft_00005b6f_00000000_7_clip_op_cpp1_ii_3157ddb218ClipGradientKernelIfEEviT_S2_PKS2_S4_PS2_
        .type           _ZN6caffe266_GLOBAL__N__42_tmpxft_00005b6f_00000000_7_clip_op_cpp1_ii_3157ddb218ClipGradientKernelIfEEviT_S2_PKS2_S4_PS2_,@function
        .size           _ZN6caffe266_GLOBAL__N__42_tmpxft_00005b6f_00000000_7_clip_op_cpp1_ii_3157ddb218ClipGradientKernelIfEEviT_S2_PKS2_S4_PS2_,(.L_x_4 - _ZN6caffe266_GLOBAL__N__42_tmpxft_00005b6f_00000000_7_clip_op_cpp1_ii_3157ddb218ClipGradientKernelIfEEviT_S2_PKS2_S4_PS2_)
        .other          _ZN6caffe266_GLOBAL__N__42_tmpxft_00005b6f_00000000_7_clip_op_cpp1_ii_3157ddb218ClipGradientKernelIfEEviT_S2_PKS2_S4_PS2_,@"STO_CUDA_ENTRY STV_DEFAULT"
_ZN6caffe266_GLOBAL__N__42_tmpxft_00005b6f_00000000_7_clip_op_cpp1_ii_3157ddb218ClipGradientKernelIfEEviT_S2_PKS2_S4_PS2_:
.text._ZN6caffe266_GLOBAL__N__42_tmpxft_00005b6f_00000000_7_clip_op_cpp1_ii_3157ddb218ClipGradientKernelIfEEviT_S2_PKS2_S4_PS2_:
[----:B------:R-:W-:Y:S01]  /*0000*/  LDC R1, c[0x0][0x37c] ;  /* 0x0000df00ff017b82 */ /* 0x000fe20000000800 */
[----:B------:R-:W0:Y:S01]  /*0010*/  S2R R0, SR_CTAID.X ;  /* 0x0000000000007919 */ /* 0x000e220000002500 */
[----:B------:R-:W0:Y:S01]  /*0020*/  LDCU UR4, c[0x0][0x360] ;  /* 0x00006c00ff0477ac */ /* 0x000e220008000800 */
[----:B------:R-:W0:Y:S01]  /*0030*/  S2R R3, SR_TID.X ;  /* 0x0000000000037919 */ /* 0x000e220000002100 */
[----:B------:R-:W1:Y:S02]  /*0040*/  LDCU UR5, c[0x0][0x380] ;  /* 0x00007000ff0577ac */ /* 0x000e640008000800 */
[----:B-1----:R-:W-:Y:S01]  /*0050*/  USHF.R.S32.HI UR8, URZ, 0x1f, UR5 ;  /* 0x0000001fff087899 */ /* 0x002fe20008011405 */
[----:B0-----:R-:W-:-:S05]  /*0060*/  IMAD R0, R0, UR4, R3 ;  /* 0x0000000400007c24 */ /* 0x001fca000f8e0203 */
[----:B------:R-:W-:-:S04]  /*0070*/  ISETP.GE.U32.AND P0, PT, R0, UR5, PT ;  /* 0x0000000500007c0c */ /* 0x000fc8000bf06070 */
[----:B------:R-:W-:-:S13]  /*0080*/  ISETP.GE.U32.AND.EX P0, PT, RZ, UR8, PT, P0 ;  /* 0x00000008ff007c0c */ /* 0x000fda000bf06100 */
[----:B------:R-:W-:Y:S05]  /*0090*/  @P0 EXIT ;  /* 0x000000000000094d */ /* 0x000fea0003800000 */
[----:B------:R-:W0:Y:S01]  /*00a0*/  LDCU UR5, c[0x0][0x370] ;  /* 0x00006e00ff0577ac */ /* 0x000e220008000800 */
[----:B------:R-:W-:Y:S01]  /*00b0*/  IMAD.MOV.U32 R11, RZ, RZ, RZ ;  /* 0x000000ffff0b7224 */ /* 0x000fe200078e00ff */
[----:B------:R-:W1:Y:S01]  /*00c0*/  LDCU.64 UR6, c[0x0][0x358] ;  /* 0x00006b00ff0677ac */ /* 0x000e620008000a00 */
[----:B------:R-:W2:Y:S01]  /*00d0*/  LDCU UR14, c[0x0][0x380] ;  /* 0x00007000ff0e77ac */ /* 0x000ea20008000800 */
[----:B------:R-:W3:Y:S01]  /*00e0*/  LDCU UR9, c[0x0][0x384] ;  /* 0x00007080ff0977ac */ /* 0x000ee20008000800 */
[----:B------:R-:W4:Y:S01]  /*00f0*/  LDCU.64 UR10, c[0x0][0x390] ;  /* 0x00007200ff0a77ac */ /* 0x000f220008000a00 */
[----:B------:R-:W1:Y:S01]  /*0100*/  LDCU.64 UR12, c[0x0][0x3a0] ;  /* 0x00007400ff0c77ac */ /* 0x000e620008000a00 */
[----:B0-----:R-:W-:-:S12]  /*0110*/  UIMAD UR4, UR4, UR5, URZ ;  /* 0x00000005040472a4 */ /* 0x001fd8000f8e02ff */
.L_x_0:
[C---:B------:R-:W-:Y:S01]  /*0120*/  IMAD.SHL.U32 R9, R0.reuse, 0x4, RZ ;  /* 0x0000000400097824 */ /* 0x040fe200078e00ff */
[----:B------:R-:W-:-:S04]  /*0130*/  SHF.L.U64.HI R8, R0, 0x2, R11 ;  /* 0x0000000200087819 */ /* 0x000fc8000001020b */
[----:B----4-:R-:W-:-:S04]  /*0140*/  IADD3 R2, P0, PT, R9, UR10, RZ ;  /* 0x0000000a09027c10 */ /* 0x010fc8000ff1e0ff */
[----:B------:R-:W-:-:S05]  /*0150*/  IADD3.X R3, PT, PT, R8, UR11, RZ, P0, !PT ;  /* 0x0000000b08037c10 */ /* 0x000fca00087fe4ff */
[----:B-1----:R-:W3:Y:S02]  /*0160*/  LDG.E R2, desc[UR6][R2.64] ;  /* 0x0000000602027981 */ /* 0x002ee4000c1e1900 */
[----:B---3--:R-:W-:-:S13]  /*0170*/  FSETP.GT.AND P0, PT, R2, UR9, PT ;  /* 0x0000000902007c0b */ /* 0x008fda000bf04000 */
[----:B------:R-:W0:Y:S08]  /*0180*/  @P0 LDC.64 R4, c[0x0][0x398] ;  /* 0x0000e600ff040b82 */ /* 0x000e300000000a00 */
[----:B------:R-:W1:Y:S01]  /*0190*/  @P0 LDC R7, c[0x0][0x388] ;  /* 0x0000e200ff070b82 */ /* 0x000e620000000800 */
[----:B0-----:R-:W-:-:S05]  /*01a0*/  @P0 IADD3 R4, P1, PT, R9, R4, RZ ;  /* 0x0000000409040210 */ /* 0x001fca0007f3e0ff */
[----:B------:R-:W-:-:S05]  /*01b0*/  @P0 IMAD.X R5, R8, 0x1, R5, P1 ;  /* 0x0000000108050824 */ /* 0x000fca00008e0605 */
[----:B------:R-:W3:Y:S01]  /*01c0*/  @P0 LDG.E R4, desc[UR6][R4.64] ;  /* 0x0000000604040981 */ /* 0x000ee2000c1e1900 */
[----:B-1----:R-:W-:Y:S02]  /*01d0*/  @P0 FSETP.GEU.AND P1, PT, R2, R7, PT ;  /* 0x000000070200020b */ /* 0x002fe40003f2e000 */
[----:B------:R-:W-:Y:S01]  /*01e0*/  IADD3 R6, P2, PT, R9, UR12, RZ ;  /* 0x0000000c09067c10 */ /* 0x000fe2000ff5e0ff */
[----:B------:R-:W-:-:S03]  /*01f0*/  IMAD.MOV.U32 R9, RZ, RZ, RZ ;  /* 0x000000ffff097224 */ /* 0x000fc600078e00ff */
[----:B------:R-:W-:Y:S02]  /*0200*/  IADD3.X R7, PT, PT, R8, UR13, RZ, P2, !PT ;  /* 0x0000000d08077c10 */ /* 0x000fe400097fe4ff */
[----:B---3--:R-:W-:Y:S02]  /*0210*/  @P0 FSEL R9, R4, RZ, !P1 ;  /* 0x000000ff04090208 */ /* 0x008fe40004800000 */
[----:B------:R-:W-:-:S03]  /*0220*/  IADD3 R0, P0, PT, R0, UR4, RZ ;  /* 0x0000000400007c10 */ /* 0x000fc6000ff1e0ff */
[----:B------:R0:W-:Y:S02]  /*0230*/  STG.E desc[UR6][R6.64], R9 ;  /* 0x0000000906007986 */ /* 0x0001e4000c101906 */
[----:B------:R-:W-:Y:S01]  /*0240*/  IMAD.X R11, RZ, RZ, R11, P0 ;  /* 0x000000ffff0b7224 */ /* 0x000fe200000e060b */
[----:B--2---:R-:W-:-:S04]  /*0250*/  ISETP.GE.U32.AND P0, PT, R0, UR14, PT ;  /* 0x0000000e00007c0c */ /* 0x004fc8000bf06070 */
[----:B------:R-:W-:-:S13]  /*0260*/  ISETP.GE.U32.AND.EX P0, PT, R11, UR8, PT, P0 ;  /* 0x000000080b007c0c */ /* 0x000fda000bf06100 */
[----:B0-----:R-:W-:Y:S05]  /*0270*/  @!P0 BRA `(.L_x_0) ;  /* 0xfffffffc00a88947 */ /* 0x001fea000383ffff */
[----:B------:R-:W-:Y:S05]  /*0280*/  EXIT ;  /* 0x000000000000794d */ /* 0x000fea0003800000 */
.L_x_1:
[----:B------:R-:W-:-:S00]  /*0290*/  BRA `(.L_x_1) ;  /* 0xfffffffc00fc7947 */ /* 0x000fc0000383ffff */
[----:B------:R-:W-:-:S00]  /*02a0*/  NOP ;  /* 0x0000000000007918 */ /* 0x000fc00000000000 */
        /* <DEDUP_REMOVED lines=13> */
.L_x_4:


//--------------------- .text._ZN6caffe266_GLOBAL__N__42_tmpxft_00005b6f_00000000_7_clip_op_cpp1_ii_3157ddb210ClipKernelIfEEviT_S2_PKS2_PS2_ --------------------------
	.section	.text._ZN6caffe266_GLOBAL__N__42_tmpxft_00005b6f_00000000_7_clip_op_cpp1_ii_3157ddb210ClipKernelIfEEviT_S2_PKS2_PS2_,"ax",@progbits
	.align	128
        .global         _ZN6caffe266_GLOBAL__N__42_tmpxft_00005b6f_00000000_7_clip_op_cpp1_ii_3157ddb210ClipKernelIfEEviT_S2_PKS2_PS2_
        .type           _ZN6caffe266_GLOBAL__N__42_tmpxft_00005b6f_00000000_7_clip_op_cpp1_ii_3157ddb210ClipKernelIfEEviT_S2_PKS2_PS2_,@function
        .size           _ZN6caffe266_GLOBAL__N__42_tmpxft_00005b6f_00000000_7_clip_op_cpp1_ii_3157ddb210ClipKernelIfEEviT_S2_PKS2_PS2_,(.L_x_5 - _ZN6caffe266_GLOBAL__N__42_tmpxft_00005b6f_00000000_7_clip_op_cpp1_ii_3157ddb210ClipKernelIfEEviT_S2_PKS2_PS2_)
        .other          _ZN6caffe266_GLOBAL__N__42_tmpxft_00005b6f_00000000_7_clip_op_cpp1_ii_3157ddb210ClipKernelIfEEviT_S2_PKS2_PS2_,@"STO_CUDA_ENTRY STV_DEFAULT"
_ZN6caffe266_GLOBAL__N__42_tmpxft_00005b6f_00000000_7_clip_op_cpp1_ii_3157ddb210ClipKernelIfEEviT_S2_PKS2_PS2_:
.text._ZN6caffe266_GLOBAL__N__42_tmpxft_00005b6f_00000000_7_clip_op_cpp1_ii_3157ddb210ClipKernelIfEEviT_S2_PKS2_PS2_:
        /* <DEDUP_REMOVED lines=11> */
[----:B------:R-:W-:Y:S02]  /*00b0*/  IMAD.MOV.U32 R6, RZ, RZ, R0 ;  /* 0x000000ffff067224 */ /* 0x000fe400078e0000 */
[----:B------:R-:W-:Y:S01]  /*00c0*/  IMAD.MOV.U32 R9, RZ, RZ, RZ ;  /* 0x000000ffff097224 */ /* 0x000fe200078e00ff */
[----:B------:R-:W1:Y:S01]  /*00d0*/  LDCU.64 UR6, c[0x0][0x358] ;  /* 0x00006b00ff0677ac */ /* 0x000e620008000a00 */
[----:B------:R-:W2:Y:S01]  /*00e0*/  LDCU UR10, c[0x0][0x384] ;  /* 0x00007080ff0a77ac */ /* 0x000ea20008000800 */
[----:B------:R-:W3:Y:S01]  /*00f0*/  LDCU UR11, c[0x0][0x388] ;  /* 0x00007100ff0b77ac */ /* 0x000ee20008000800 */
[----:B------:R-:W4:Y:S01]  /*0100*/  LDCU.128 UR12, c[0x0][0x390] ;  /* 0x00007200ff0c77ac */ /* 0x000f220008000c00 */
[----:B0-----:R-:W-:-:S12]  /*0110*/  UIMAD UR4, UR4, UR5, URZ ;  /* 0x00000005040472a4 */ /* 0x001fd8000f8e02ff */
.L_x_2:
[C---:B0-----:R-:W-:Y:S01]  /*0120*/  IMAD.SHL.U32 R4, R6.reuse, 0x4, RZ ;  /* 0x0000000406047824 */ /* 0x041fe200078e00ff */
[----:B------:R-:W-:-:S04]  /*0130*/  SHF.L.U64.HI R5, R6, 0x2, R9 ;  /* 0x0000000206057819 */ /* 0x000fc80000010209 */
[----:B----4-:R-:W-:-:S04]  /*0140*/  IADD3 R2, P0, PT, R4, UR12, RZ ;  /* 0x0000000c04027c10 */ /* 0x010fc8000ff1e0ff */
[----:B------:R-:W-:-:S05]  /*0150*/  IADD3.X R3, PT, PT, R5, UR13, RZ, P0, !PT ;  /* 0x0000000d05037c10 */ /* 0x000fca00087fe4ff */
[----:B-1----:R-:W2:Y:S01]  /*0160*/  LDG.E R2, desc[UR6][R2.64] ;  /* 0x0000000602027981 */ /* 0x002ea2000c1e1900 */
[----:B------:R-:W-:-:S04]  /*0170*/  IADD3 R4, P0, PT, R4, UR14, RZ ;  /* 0x0000000e04047c10 */ /* 0x000fc8000ff1e0ff */
[----:B------:R-:W-:Y:S02]  /*0180*/  IADD3.X R5, PT, PT, R5, UR15, RZ, P0, !PT ;  /* 0x0000000f05057c10 */ /* 0x000fe400087fe4ff */
[----:B------:R-:W-:-:S05]  /*0190*/  IADD3 R6, P0, PT, R6, UR4, RZ ;  /* 0x0000000406067c10 */ /* 0x000fca000ff1e0ff */
[----:B------:R-:W-:Y:S01]  /*01a0*/  IMAD.X R9, RZ, RZ, R9, P0 ;  /* 0x000000ffff097224 */ /* 0x000fe200000e0609 */
[----:B------:R-:W-:-:S04]  /*01b0*/  ISETP.GE.U32.AND P0, PT, R6, UR9, PT ;  /* 0x0000000906007c0c */ /* 0x000fc8000bf06070 */
[----:B------:R-:W-:Y:S02]  /*01c0*/  ISETP.GE.U32.AND.EX P0, PT, R9, UR8, PT, P0 ;  /* 0x0000000809007c0c */ /* 0x000fe4000bf06100 */
[----:B--2---:R-:W-:-:S04]  /*01d0*/  FMNMX R0, R2, UR10, !PT ;  /* 0x0000000a02007c09 */ /* 0x004fc8000f800000 */
[----:B---3--:R-:W-:-:S05]  /*01e0*/  FMNMX R7, R0, UR11, PT ;  /* 0x0000000b00077c09 */ /* 0x008fca000b800000 */
[----:B------:R0:W-:Y:S02]  /*01f0*/  STG.E desc[UR6][R4.64], R7 ;  /* 0x0000000704007986 */ /* 0x0001e4000c101906 */
[----:B------:R-:W-:Y:S05]  /*0200*/  @!P0 BRA `(.L_x_2) ;  /* 0xfffffffc00c48947 */ /* 0x000fea000383ffff */
[----:B------:R-:W-:Y:S05]  /*0210*/  EXIT ;  /* 0x000000000000794d */ /* 0x000fea0003800000 */
.L_x_3:
        /* <DEDUP_REMOVED lines=14> */
.L_x_5:


//--------------------- .nv.shared.reserved.0     --------------------------
	.section	.nv.shared.reserved.0,"aw",@nobits
	.weak		__nv_reservedSMEM_offset_0_alias
	.size		__nv_reservedSMEM_offset_0_alias, 0, 64
	.other		__nv_reservedSMEM_offset_0_alias,@"STO_CUDA_RESERVED_SHARED STV_DEFAULT"
__nv_reservedSMEM_offset_0_alias:
	.zero		0
	.zero		64


//--------------------- .nv.global                --------------------------
	.section	.nv.global,"aw",@nobits
	.align	8
.nv.global:
	.type		_ZTVN10__cxxabiv120__function_type_infoE,@object
	.size		_ZTVN10__cxxabiv120__function_type_infoE,(_ZTVN10__cxxabiv120__si_class_type_infoE - _ZTVN10__cxxabiv120__function_type_infoE)
_ZTVN10__cxxabiv120__function_type_infoE:
	.zero		8
	.type		_ZTVN10__cxxabiv120__si_class_type_infoE,@object
	.size		_ZTVN10__cxxabiv120__si_class_type_infoE,(_ZTTNSt7__cxx1119basic_ostringstreamIcSt11char_traitsIcESaIcEEE - _ZTVN10__cxxabiv120__si_class_type_infoE)
_ZTVN10__cxxabiv120__si_class_type_infoE:
	.zero		8
	.type		_ZTTNSt7__cxx1119basic_ostringstreamIcSt11char_traitsIcESaIcEEE,@object
	.size		_ZTTNSt7__cxx1119basic_ostringstreamIcSt11char_traitsIcESaIcEEE,(_ZTVN10__cxxabiv117__class_type_infoE - _ZTTNSt7__cxx1119basic_ostringstreamIcSt11char_traitsIcESaIcEEE)
_ZTTNSt7__cxx1119basic_ostringstreamIcSt11char_traitsIcESaIcEEE:
	.zero		8
	.type		_ZTVN10__cxxabiv117__class_type_infoE,@object
	.size		_ZTVN10__cxxabiv117__class_type_infoE,(_ZTTSo - _ZTVN10__cxxabiv117__class_type_infoE)
_ZTVN10__cxxabiv117__class_type_infoE:
	.zero		8
	.type		_ZTTSo,@object
	.size		_ZTTSo,(_ZTVN10__cxxabiv119__pointer_type_infoE - _ZTTSo)
_ZTTSo:
	.zero		8
	.type		_ZTVN10__cxxabiv119__pointer_type_infoE,@object
	.size		_ZTVN10__cxxabiv119__pointer_type_infoE,(_ZTVSt9basic_iosIcSt11char_traitsIcEE - _ZTVN10__cxxabiv119__pointer_type_infoE)
_ZTVN10__cxxabiv119__pointer_type_infoE:
	.zero		8
	.type		_ZTVSt9basic_iosIcSt11char_traitsIcEE,@object
	.size		_ZTVSt9basic_iosIcSt11char_traitsIcEE,(_ZTVN3c105ErrorE - _ZTVSt9basic_iosIcSt11char_traitsIcEE)
_ZTVSt9basic_iosIcSt11char_traitsIcEE:
	.zero		32
	.type		_ZTVN3c105ErrorE,@object
	.size		_ZTVN3c105ErrorE,(_ZTVN3c1011StorageImplE - _ZTVN3c105ErrorE)
_ZTVN3c105ErrorE:
	.zero		40
	.type		_ZTVN3c1011StorageImplE,@object
	.size		_ZTVN3c1011StorageImplE,(_ZTVN3c1020intrusive_ptr_targetE - _ZTVN3c1011StorageImplE)
_ZTVN3c1011StorageImplE:
	.zero		40
	.type		_ZTVN3c1020intrusive_ptr_targetE,@object
	.size		_ZTVN3c1020intrusive_ptr_targetE,(_ZTVSt9exception - _ZTVN3c1020intrusive_ptr_targetE)
_ZTVN3c1020intrusive_ptr_targetE:
	.zero		40
	.type		_ZTVSt9exception,@object
	.size		_ZTVSt9exception,(_ZTVSt15basic_streambufIcSt11char_traitsIcEE - _ZTVSt9exception)
_ZTVSt9exception:
	.zero		40
	.type		_ZTVSt15basic_streambufIcSt11char_traitsIcEE,@object
	.size		_ZTVSt15basic_streambufIcSt11char_traitsIcEE,(_ZTVNSt7__cxx1115basic_stringbufIcSt11char_traitsIcESaIcEEE - _ZTVSt15basic_streambufIcSt11char_traitsIcEE)
_ZTVSt15basic_streambufIcSt11char_traitsIcEE:
	.zero		128
	.type		_ZTVNSt7__cxx1115basic_stringbufIcSt11char_traitsIcESaIcEEE,@object
	.size		_ZTVNSt7__cxx1115basic_stringbufIcSt11char_traitsIcESaIcEEE,(_ZTVN6caffe26ClipOpIfNS_11CUDAContextEEE - _ZTVNSt7__cxx1115basic_stringbufIcSt11char_traitsIcESaIcEEE)
_ZTVNSt7__cxx1115basic_stringbufIcSt11char_traitsIcESaIcEEE:
	.zero		128
	.type		_ZTVN6caffe26ClipOpIfNS_11CUDAContextEEE,@object
	.size		_ZTVN6caffe26ClipOpIfNS_11CUDAContextEEE,(_ZTVN6caffe214ClipGradientOpIfNS_11CUDAContextEEE - _ZTVN6caffe26ClipOpIfNS_11CUDAContextEEE)
_ZTVN6caffe26ClipOpIfNS_11CUDAContextEEE:
	.zero		136
	.type		_ZTVN6caffe214ClipGradientOpIfNS_11CUDAContextEEE,@object
	.size		_ZTVN6caffe214ClipGradientOpIfNS_11CUDAContextEEE,(_ZTVN6caffe28OperatorINS_11CUDAContextEEE - _ZTVN6caffe214ClipGradientOpIfNS_11CUDAContextEEE)
_ZTVN6caffe214ClipGradientOpIfNS_11CUDAContextEEE:
	.zero		136
	.type		_ZTVN6caffe28OperatorINS_11CUDAContextEEE,@object
	.size		_ZTVN6caffe28OperatorINS_11CUDAContextEEE,(.L_13 - _ZTVN6caffe28OperatorINS_11CUDAContextEEE)
_ZTVN6caffe28OperatorINS_11CUDAContextEEE:
	.zero		136
.L_13:


//--------------------- .nv.constant0._ZN6caffe266_GLOBAL__N__42_tmpxft_00005b6f_00000000_7_clip_op_cpp1_ii_3157ddb218ClipGradientKernelIfEEviT_S2_PKS2_S4_PS2_ --------------------------
	.section	.nv.constant0._ZN6caffe266_GLOBAL__N__42_tmpxft_00005b6f_00000000_7_clip_op_cpp1_ii_3157ddb218ClipGradientKernelIfEEviT_S2_PKS2_S4_PS2_,"a",@progbits
	.sectionflags	@""
	.align	4
.nv.constant0._ZN6caffe266_GLOBAL__N__42_tmpxft_00005b6f_00000000_7_clip_op_cpp1_ii_3157ddb218ClipGradientKernelIfEEviT_S2_PKS2_S4_PS2_:
	.zero		936


//--------------------- .nv.constant0._ZN6caffe266_GLOBAL__N__42_tmpxft_00005b6f_00000000_7_clip_op_cpp1_ii_3157ddb210ClipKernelIfEEviT_S2_PKS2_PS2_ --------------------------
	.section	.nv.constant0._ZN6caffe266_GLOBAL__N__42_tmpxft_00005b6f_00000000_7_clip_op_cpp1_ii_3157ddb210ClipKernelIfEEviT_S2_PKS2_PS2_,"a",@progbits
	.sectionflags	@""
	.align	4
.nv.constant0._ZN6caffe266_GLOBAL__N__42_tmpxft_00005b6f_00000000_7_clip_op_cpp1_ii_3157ddb210ClipKernelIfEEviT_S2_PKS2_PS2_:
	.zero		928


//--------------------- SYMBOLS --------------------------

	.type		.nv.reservedSmem.offset0,@object
	.size		.nv.reservedSmem.offset0,0x4
